//
// Generated by NVIDIA NVVM Compiler
//
// Compiler Build ID: CL-36424714
// Cuda compilation tools, release 13.0, V13.0.88
// Based on NVVM 20.0.0
//

.version 9.0
.target sm_100
.address_size 64

	// .globl	_Z17hadamard_kernel_dPdS_S_i

.visible .entry _Z17hadamard_kernel_dPdS_S_i(
	.param .u64 .ptr .align 1 _Z17hadamard_kernel_dPdS_S_i_param_0,
	.param .u64 .ptr .align 1 _Z17hadamard_kernel_dPdS_S_i_param_1,
	.param .u64 .ptr .align 1 _Z17hadamard_kernel_dPdS_S_i_param_2,
	.param .u32 _Z17hadamard_kernel_dPdS_S_i_param_3
)
{
	.reg .pred 	%p<2>;
	.reg .b32 	%r<6>;
	.reg .b64 	%rd<11>;
	.reg .b64 	%fd<4>;

	ld.param.u64 	%rd1, [_Z17hadamard_kernel_dPdS_S_i_param_0];
	ld.param.u64 	%rd2, [_Z17hadamard_kernel_dPdS_S_i_param_1];
	ld.param.u64 	%rd3, [_Z17hadamard_kernel_dPdS_S_i_param_2];
	ld.param.u32 	%r2, [_Z17hadamard_kernel_dPdS_S_i_param_3];
	mov.u32 	%r3, %tid.x;
	mov.u32 	%r4, %ctaid.x;
	mov.u32 	%r5, %ntid.x;
	mad.lo.s32 	%r1, %r4, %r5, %r3;
	setp.ge.s32 	%p1, %r1, %r2;
	@%p1 bra 	$L__BB0_2;
	cvta.to.global.u64 	%rd4, %rd1;
	cvta.to.global.u64 	%rd5, %rd2;
	cvta.to.global.u64 	%rd6, %rd3;
	mul.wide.s32 	%rd7, %r1, 8;
	add.s64 	%rd8, %rd4, %rd7;
	ld.global.f64 	%fd1, [%rd8];
	add.s64 	%rd9, %rd5, %rd7;
	ld.global.f64 	%fd2, [%rd9];
	mul.f64 	%fd3, %fd1, %fd2;
	add.s64 	%rd10, %rd6, %rd7;
	st.global.f64 	[%rd10], %fd3;
$L__BB0_2:
	ret;

}
	// .globl	_Z17hadamard_kernel_sPfS_S_i
.visible .entry _Z17hadamard_kernel_sPfS_S_i(
	.param .u64 .ptr .align 1 _Z17hadamard_kernel_sPfS_S_i_param_0,
	.param .u64 .ptr .align 1 _Z17hadamard_kernel_sPfS_S_i_param_1,
	.param .u64 .ptr .align 1 _Z17hadamard_kernel_sPfS_S_i_param_2,
	.param .u32 _Z17hadamard_kernel_sPfS_S_i_param_3
)
{
	.reg .pred 	%p<2>;
	.reg .b32 	%r<6>;
	.reg .b32 	%f<4>;
	.reg .b64 	%rd<11>;

	ld.param.u64 	%rd1, [_Z17hadamard_kernel_sPfS_S_i_param_0];
	ld.param.u64 	%rd2, [_Z17hadamard_kernel_sPfS_S_i_param_1];
	ld.param.u64 	%rd3, [_Z17hadamard_kernel_sPfS_S_i_param_2];
	ld.param.u32 	%r2, [_Z17hadamard_kernel_sPfS_S_i_param_3];
	mov.u32 	%r3, %tid.x;
	mov.u32 	%r4, %ctaid.x;
	mov.u32 	%r5, %ntid.x;
	mad.lo.s32 	%r1, %r4, %r5, %r3;
	setp.ge.s32 	%p1, %r1, %r2;
	@%p1 bra 	$L__BB1_2;
	cvta.to.global.u64 	%rd4, %rd1;
	cvta.to.global.u64 	%rd5, %rd2;
	cvta.to.global.u64 	%rd6, %rd3;
	mul.wide.s32 	%rd7, %r1, 4;
	add.s64 	%rd8, %rd4, %rd7;
	ld.global.f32 	%f1, [%rd8];
	add.s64 	%rd9, %rd5, %rd7;
	ld.global.f32 	%f2, [%rd9];
	mul.f32 	%f3, %f1, %f2;
	add.s64 	%rd10, %rd6, %rd7;
	st.global.f32 	[%rd10], %f3;
$L__BB1_2:
	ret;

}


// ===== COMPILED SASS (sm_100) =====

	.target	sm_100

	.elftype	@"ET_EXEC"


//--------------------- .note.nv.tkinfo           --------------------------
	.section	.note.nv.tkinfo,"",@"SHT_NOTE"
	.sectionflags	@"SHF_NOTE_NV_TKINFO"
	.tkinfo
        /*0018*/ 	.word	0x00000002
        /*0030*/ 	.string	""
        /*0030*/ 	.string	"ptxas"
        /*0030*/ 	.string	"Cuda compilation tools, release 13.0, V13.0.88"
        /*0030*/ 	.string	"Build cuda_13.0.r13.0/compiler.36424714_0"
        /*0030*/ 	.string	"-arch sm_100 -m 64 "



//--------------------- .note.nv.cuinfo           --------------------------
	.section	.note.nv.cuinfo,"",@"SHT_NOTE"
	.sectionflags	@"SHF_NOTE_NV_CUINFO"
        /*0018*/ 	.short	0x0002
        /*001a*/ 	.short	0x0064
        /*001c*/ 	.short	0x0082
	.zero		2


//--------------------- .nv.info                  --------------------------
	.section	.nv.info,"",@"SHT_CUDA_INFO"
	.align	4


	//----- nvinfo : EIATTR_REGCOUNT
	.align		4
        /*0000*/ 	.byte	0x04, 0x2f
        /*0002*/ 	.short	(.L_1 - .L_0)
	.align		4
.L_0:
        /*0004*/ 	.word	index@(_Z17hadamard_kernel_dPdS_S_i)
        /*0008*/ 	.word	0x0000000e


	//----- nvinfo : EIATTR_FRAME_SIZE
	.align		4
.L_1:
        /*000c*/ 	.byte	0x04, 0x11
        /*000e*/ 	.short	(.L_3 - .L_2)
	.align		4
.L_2:
        /*0010*/ 	.word	index@(_Z17hadamard_kernel_dPdS_S_i)
        /*0014*/ 	.word	0x00000000


	//----- nvinfo : EIATTR_REGCOUNT
	.align		4
.L_3:
        /*0018*/ 	.byte	0x04, 0x2f
        /*001a*/ 	.short	(.L_5 - .L_4)
	.align		4
.L_4:
        /*001c*/ 	.word	index@(_Z17hadamard_kernel_sPfS_S_i)
        /*0020*/ 	.word	0x0000000c


	//----- nvinfo : EIATTR_FRAME_SIZE
	.align		4
.L_5:
        /*0024*/ 	.byte	0x04, 0x11
        /*0026*/ 	.short	(.L_7 - .L_6)
	.align		4
.L_6:
        /*0028*/ 	.word	index@(_Z17hadamard_kernel_sPfS_S_i)
        /*002c*/ 	.word	0x00000000


	//----- nvinfo : EIATTR_MIN_STACK_SIZE
	.align		4
.L_7:
        /*0030*/ 	.byte	0x04, 0x12
        /*0032*/ 	.short	(.L_9 - .L_8)
	.align		4
.L_8:
        /*0034*/ 	.word	index@(_Z17hadamard_kernel_sPfS_S_i)
        /*0038*/ 	.word	0x00000000


	//----- nvinfo : EIATTR_MIN_STACK_SIZE
	.align		4
.L_9:
        /*003c*/ 	.byte	0x04, 0x12
        /*003e*/ 	.short	(.L_11 - .L_10)
	.align		4
.L_10:
        /*0040*/ 	.word	index@(_Z17hadamard_kernel_dPdS_S_i)
        /*0044*/ 	.word	0x00000000
.L_11:


//--------------------- .nv.compat                --------------------------
	.section	.nv.compat,"",@"SHT_CUDA_COMPAT_INFO"
	.align	4
        /*0000*/ 	.byte	0x02, 0x09, 0x00, 0x00, 0x02, 0x02, 0x01, 0x00, 0x02, 0x05, 0x05, 0x00, 0x03, 0x07, 0x01, 0x01
        /*0010*/ 	.byte	0x02, 0x03, 0x00, 0x00, 0x02, 0x06, 0x01, 0x00, 0x04, 0x0b, 0x08, 0x00, 0x01, 0x00, 0x00, 0x00
        /*0020*/ 	.byte	0x00, 0x00, 0x00, 0x00


//--------------------- .nv.info._Z17hadamard_kernel_sPfS_S_i --------------------------
	.section	.nv.info._Z17hadamard_kernel_sPfS_S_i,"",@"SHT_CUDA_INFO"
	.sectionflags	@""
	.align	4


	//----- nvinfo : EIATTR_CUDA_API_VERSION
	.align		4
        /*0000*/ 	.byte	0x04, 0x37
        /*0002*/ 	.short	(.L_13 - .L_12)
.L_12:
        /*0004*/ 	.word	0x00000082


	//----- nvinfo : EIATTR_KPARAM_INFO
	.align		4
.L_13:
        /*0008*/ 	.byte	0x04, 0x17
        /*000a*/ 	.short	(.L_15 - .L_14)
.L_14:
        /*000c*/ 	.word	0x00000000
        /*0010*/ 	.short	0x0003
        /*0012*/ 	.short	0x0018
        /*0014*/ 	.byte	0x00, 0xf0, 0x11, 0x00


	//----- nvinfo : EIATTR_KPARAM_INFO
	.align		4
.L_15:
        /*0018*/ 	.byte	0x04, 0x17
        /*001a*/ 	.short	(.L_17 - .L_16)
.L_16:
        /*001c*/ 	.word	0x00000000
        /*0020*/ 	.short	0x0002
        /*0022*/ 	.short	0x0010
        /*0024*/ 	.byte	0x00, 0xf5, 0x21, 0x00


	//----- nvinfo : EIATTR_KPARAM_INFO
	.align		4
.L_17:
        /*0028*/ 	.byte	0x04, 0x17
        /*002a*/ 	.short	(.L_19 - .L_18)
.L_18:
        /*002c*/ 	.word	0x00000000
        /*0030*/ 	.short	0x0001
        /*0032*/ 	.short	0x0008
        /*0034*/ 	.byte	0x00, 0xf5, 0x21, 0x00


	//----- nvinfo : EIATTR_KPARAM_INFO
	.align		4
.L_19:
        /*0038*/ 	.byte	0x04, 0x17
        /*003a*/ 	.short	(.L_21 - .L_20)
.L_20:
        /*003c*/ 	.word	0x00000000
        /*0040*/ 	.short	0x0000
        /*0042*/ 	.short	0x0000
        /*0044*/ 	.byte	0x00, 0xf5, 0x21, 0x00


	//----- nvinfo : EIATTR_SPARSE_MMA_MASK
	.align		4
.L_21:
        /*0048*/ 	.byte	0x03, 0x50
        /*004a*/ 	.short	0x0000


	//----- nvinfo : EIATTR_MAXREG_COUNT
	.align		4
        /*004c*/ 	.byte	0x03, 0x1b
        /*004e*/ 	.short	0x00ff


	//----- nvinfo : EIATTR_MERCURY_ISA_VERSION
	.align		4
        /*0050*/ 	.byte	0x03, 0x5f
        /*0052*/ 	.short	0x0101


	//----- nvinfo : EIATTR_VRC_CTA_INIT_COUNT
	.align		4
        /*0054*/ 	.byte	0x02, 0x4a
	.zero		1
	.zero		1


	//----- nvinfo : EIATTR_EXIT_INSTR_OFFSETS
	.align		4
        /*0058*/ 	.byte	0x04, 0x1c
        /*005a*/ 	.short	(.L_23 - .L_22)


	//   ....[0]....
.L_22:
        /*005c*/ 	.word	0x00000070


	//   ....[1]....
        /*0060*/ 	.word	0x00000130


	//----- nvinfo : EIATTR_CBANK_PARAM_SIZE
	.align		4
.L_23:
        /*0064*/ 	.byte	0x03, 0x19
        /*0066*/ 	.short	0x001c


	//----- nvinfo : EIATTR_PARAM_CBANK
	.align		4
        /*0068*/ 	.byte	0x04, 0x0a
        /*006a*/ 	.short	(.L_25 - .L_24)
	.align		4
.L_24:
        /*006c*/ 	.word	index@(.nv.constant0._Z17hadamard_kernel_sPfS_S_i)
        /*0070*/ 	.short	0x0380
        /*0072*/ 	.short	0x001c


	//----- nvinfo : EIATTR_SW_WAR
	.align		4
.L_25:
        /*0074*/ 	.byte	0x04, 0x36
        /*0076*/ 	.short	(.L_27 - .L_26)
.L_26:
        /*0078*/ 	.word	0x00000008
.L_27:


//--------------------- .nv.info._Z17hadamard_kernel_dPdS_S_i --------------------------
	.section	.nv.info._Z17hadamard_kernel_dPdS_S_i,"",@"SHT_CUDA_INFO"
	.sectionflags	@""
	.align	4


	//----- nvinfo : EIATTR_CUDA_API_VERSION
	.align		4
        /*0000*/ 	.byte	0x04, 0x37
        /*0002*/ 	.short	(.L_29 - .L_28)
.L_28:
        /*0004*/ 	.word	0x00000082


	//----- nvinfo : EIATTR_KPARAM_INFO
	.align		4
.L_29:
        /*0008*/ 	.byte	0x04, 0x17
        /*000a*/ 	.short	(.L_31 - .L_30)
.L_30:
        /*000c*/ 	.word	0x00000000
        /*0010*/ 	.short	0x0003
        /*0012*/ 	.short	0x0018
        /*0014*/ 	.byte	0x00, 0xf0, 0x11, 0x00


	//----- nvinfo : EIATTR_KPARAM_INFO
	.align		4
.L_31:
        /*0018*/ 	.byte	0x04, 0x17
        /*001a*/ 	.short	(.L_33 - .L_32)
.L_32:
        /*001c*/ 	.word	0x00000000
        /*0020*/ 	.short	0x0002
        /*0022*/ 	.short	0x0010
        /*0024*/ 	.byte	0x00, 0xf5, 0x21, 0x00


	//----- nvinfo : EIATTR_KPARAM_INFO
	.align		4
.L_33:
        /*0028*/ 	.byte	0x04, 0x17
        /*002a*/ 	.short	(.L_35 - .L_34)
.L_34:
        /*002c*/ 	.word	0x00000000
        /*0030*/ 	.short	0x0001
        /*0032*/ 	.short	0x0008
        /*0034*/ 	.byte	0x00, 0xf5, 0x21, 0x00


	//----- nvinfo : EIATTR_KPARAM_INFO
	.align		4
.L_35:
        /*0038*/ 	.byte	0x04, 0x17
        /*003a*/ 	.short	(.L_37 - .L_36)
.L_36:
        /*003c*/ 	.word	0x00000000
        /*0040*/ 	.short	0x0000
        /*0042*/ 	.short	0x0000
        /*0044*/ 	.byte	0x00, 0xf5, 0x21, 0x00


	//----- nvinfo : EIATTR_SPARSE_MMA_MASK
	.align		4
.L_37:
        /*0048*/ 	.byte	0x03, 0x50
        /*004a*/ 	.short	0x0000


	//----- nvinfo : EIATTR_MAXREG_COUNT
	.align		4
        /*004c*/ 	.byte	0x03, 0x1b
        /*004e*/ 	.short	0x00ff


	//----- nvinfo : EIATTR_MERCURY_ISA_VERSION
	.align		4
        /*0050*/ 	.byte	0x03, 0x5f
        /*0052*/ 	.short	0x0101


	//----- nvinfo : EIATTR_VRC_CTA_INIT_COUNT
	.align		4
        /*0054*/ 	.byte	0x02, 0x4a
	.zero		1
	.zero		1


	//----- nvinfo : EIATTR_EXIT_INSTR_OFFSETS
	.align		4
        /*0058*/ 	.byte	0x04, 0x1c
        /*005a*/ 	.short	(.L_39 - .L_38)


	//   ....[0]....
.L_38:
        /*005c*/ 	.word	0x00000070


	//   ....[1]....
        /*0060*/ 	.word	0x00000130


	//----- nvinfo : EIATTR_CBANK_PARAM_SIZE
	.align		4
.L_39:
        /*0064*/ 	.byte	0x03, 0x19
        /*0066*/ 	.short	0x001c


	//----- nvinfo : EIATTR_PARAM_CBANK
	.align		4
        /*0068*/ 	.byte	0x04, 0x0a
        /*006a*/ 	.short	(.L_41 - .L_40)
	.align		4
.L_40:
        /*006c*/ 	.word	index@(.nv.constant0._Z17hadamard_kernel_dPdS_S_i)
        /*0070*/ 	.short	0x0380
        /*0072*/ 	.short	0x001c


	//----- nvinfo : EIATTR_SW_WAR
	.align		4
.L_41:
        /*0074*/ 	.byte	0x04, 0x36
        /*0076*/ 	.short	(.L_43 - .L_42)
.L_42:
        /*0078*/ 	.word	0x00000008
.L_43:


//--------------------- .nv.callgraph             --------------------------
	.section	.nv.callgraph,"",@"SHT_CUDA_CALLGRAPH"
	.align	4
	.sectionentsize	8
	.align		4
        /*0000*/ 	.word	0x00000000
	.align		4
        /*0004*/ 	.word	0xffffffff
	.align		4
        /*0008*/ 	.word	0x00000000
	.align		4
        /*000c*/ 	.word	0xfffffffe
	.align		4
        /*0010*/ 	.word	0x00000000
	.align		4
        /*0014*/ 	.word	0xfffffffd
	.align		4
        /*0018*/ 	.word	0x00000000
	.align		4
        /*001c*/ 	.word	0xfffffffc


//--------------------- .text._Z17hadamard_kernel_sPfS_S_i --------------------------
	.section	.text._Z17hadamard_kernel_sPfS_S_i,"ax",@progbits
	.align	128
        .global         _Z17hadamard_kernel_sPfS_S_i
        .type           _Z17hadamard_kernel_sPfS_S_i,@function
        .size           _Z17hadamard_kernel_sPfS_S_i,(.L_x_2 - _Z17hadamard_kernel_sPfS_S_i)
        .other          _Z17hadamard_kernel_sPfS_S_i,@"STO_CUDA_ENTRY STV_DEFAULT"
_Z17hadamard_kernel_sPfS_S_i:
.text._Z17hadamard_kernel_sPfS_S_i:
[----:B------:R-:W-:Y:S01]  /*0000*/  LDC R1, c[0x0][0x37c] ;  /* 0x0000df00ff017b82 */ /* 0x000fe20000000800 */
[----:B------:R-:W0:Y:S07]  /*0010*/  S2R R9, SR_TID.X ;  /* 0x0000000000097919 */ /* 0x000e2e0000002100 */
[----:B------:R-:W0:Y:S01]  /*0020*/  S2UR UR4, SR_CTAID.X ;  /* 0x00000000000479c3 */ /* 0x000e220000002500 */
[----:B------:R-:W1:Y:S07]  /*0030*/  LDCU UR5, c[0x0][0x398] ;  /* 0x00007300ff0577ac */ /* 0x000e6e0008000800 */
[----:B------:R-:W0:Y:S02]  /*0040*/  LDC R0, c[0x0][0x360] ;  /* 0x0000d800ff007b82 */ /* 0x000e240000000800 */
[----:B0-----:R-:W-:-:S05]  /*0050*/  IMAD R9, R0, UR4, R9 ;  /* 0x0000000400097c24 */ /* 0x001fca000f8e0209 */
[----:B-1----:R-:W-:-:S13]  /*0060*/  ISETP.GE.AND P0, PT, R9, UR5, PT ;  /* 0x0000000509007c0c */ /* 0x002fda000bf06270 */
[----:B------:R-:W-:Y:S05]  /*0070*/  @P0 EXIT ;  /* 0x000000000000094d */ /* 0x000fea0003800000 */
[----:B------:R-:W0:Y:S01]  /*0080*/  LDC.64 R2, c[0x0][0x380] ;  /* 0x0000e000ff027b82 */ /* 0x000e220000000a00 */
[----:B------:R-:W1:Y:S07]  /*0090*/  LDCU.64 UR4, c[0x0][0x358] ;  /* 0x00006b00ff0477ac */ /* 0x000e6e0008000a00 */
[----:B------:R-:W2:Y:S08]  /*00a0*/  LDC.64 R4, c[0x0][0x388] ;  /* 0x0000e200ff047b82 */ /* 0x000eb00000000a00 */
[----:B------:R-:W3:Y:S01]  /*00b0*/  LDC.64 R6, c[0x0][0x390] ;  /* 0x0000e400ff067b82 */ /* 0x000ee20000000a00 */
[----:B0-----:R-:W-:-:S06]  /*00c0*/  IMAD.WIDE R2, R9, 0x4, R2 ;  /* 0x0000000409027825 */ /* 0x001fcc00078e0202 */
[----:B-1----:R-:W4:Y:S01]  /*00d0*/  LDG.E R2, desc[UR4][R2.64] ;  /* 0x0000000402027981 */ /* 0x002f22000c1e1900 */
[----:B--2---:R-:W-:-:S06]  /*00e0*/  IMAD.WIDE R4, R9, 0x4, R4 ;  /* 0x0000000409047825 */ /* 0x004fcc00078e0204 */
[----:B------:R-:W4:Y:S01]  /*00f0*/  LDG.E R5, desc[UR4][R4.64] ;  /* 0x0000000404057981 */ /* 0x000f22000c1e1900 */
[----:B---3--:R-:W-:-:S04]  /*0100*/  IMAD.WIDE R6, R9, 0x4, R6 ;  /* 0x0000000409067825 */ /* 0x008fc800078e0206 */
[----:B----4-:R-:W-:-:S05]  /*0110*/  FMUL R9, R2, R5 ;  /* 0x0000000502097220 */ /* 0x010fca0000400000 */
[----:B------:R-:W-:Y:S01]  /*0120*/  STG.E desc[UR4][R6.64], R9 ;  /* 0x0000000906007986 */ /* 0x000fe2000c101904 */
[----:B------:R-:W-:Y:S05]  /*0130*/  EXIT ;  /* 0x000000000000794d */ /* 0x000fea0003800000 */
.L_x_0:
[----:B------:R-:W-:-:S00]  /*0140*/  BRA `(.L_x_0) ;  /* 0xfffffffc00fc7947 */ /* 0x000fc0000383ffff */
[----:B------:R-:W-:-:S00]  /*0150*/  NOP ;  /* 0x0000000000007918 */ /* 0x000fc00000000000 */
        /* <DEDUP_REMOVED lines=10> */
.L_x_2:


//--------------------- .text._Z17hadamard_kernel_dPdS_S_i --------------------------
	.section	.text._Z17hadamard_kernel_dPdS_S_i,"ax",@progbits
	.align	128
        .global         _Z17hadamard_kernel_dPdS_S_i
        .type           _Z17hadamard_kernel_dPdS_S_i,@function
        .size           _Z17hadamard_kernel_dPdS_S_i,(.L_x_3 - _Z17hadamard_kernel_dPdS_S_i)
        .other          _Z17hadamard_kernel_dPdS_S_i,@"STO_CUDA_ENTRY STV_DEFAULT"
_Z17hadamard_kernel_dPdS_S_i:
.text._Z17hadamard_kernel_dPdS_S_i:
        /* <DEDUP_REMOVED lines=13> */
[----:B-1----:R-:W4:Y:S01]  /*00d0*/  LDG.E.64 R2, desc[UR4][R2.64] ;  /* 0x0000000402027981 */ /* 0x002f22000c1e1b00 */
[----:B--2---:R-:W-:-:S06]  /*00e0*/  IMAD.WIDE R4, R11, 0x8, R4 ;  /* 0x000000080b047825 */ /* 0x004fcc00078e0204 */
[----:B------:R-:W4:Y:S01]  /*00f0*/  LDG.E.64 R4, desc[UR4][R4.64] ;  /* 0x0000000404047981 */ /* 0x000f22000c1e1b00 */
[----:B---3--:R-:W-:Y:S01]  /*0100*/  IMAD.WIDE R8, R11, 0x8, R8 ;  /* 0x000000080b087825 */ /* 0x008fe200078e0208 */
[----:B----4-:R-:W-:-:S07]  /*0110*/  DMUL R6, R2, R4 ;  /* 0x0000000402067228 */ /* 0x010fce0000000000 */
[----:B------:R-:W-:Y:S01]  /*0120*/  STG.E.64 desc[UR4][R8.64], R6 ;  /* 0x0000000608007986 */ /* 0x000fe2000c101b04 */
[----:B------:R-:W-:Y:S05]  /*0130*/  EXIT ;  /* 0x000000000000794d */ /* 0x000fea0003800000 */
.L_x_1:
        /* <DEDUP_REMOVED lines=12> */
.L_x_3:


//--------------------- .nv.shared.reserved.0     --------------------------
	.section	.nv.shared.reserved.0,"aw",@nobits
	.weak		__nv_reservedSMEM_offset_0_alias
	.size		__nv_reservedSMEM_offset_0_alias, 0, 64
	.other		__nv_reservedSMEM_offset_0_alias,@"STO_CUDA_RESERVED_SHARED STV_DEFAULT"
__nv_reservedSMEM_offset_0_alias:
	.zero		0
	.zero		64


//--------------------- .nv.constant0._Z17hadamard_kernel_sPfS_S_i --------------------------
	.section	.nv.constant0._Z17hadamard_kernel_sPfS_S_i,"a",@progbits
	.sectionflags	@""
	.align	4
.nv.constant0._Z17hadamard_kernel_sPfS_S_i:
	.zero		924


//--------------------- .nv.constant0._Z17hadamard_kernel_dPdS_S_i --------------------------
	.section	.nv.constant0._Z17hadamard_kernel_dPdS_S_i,"a",@progbits
	.sectionflags	@""
	.align	4
.nv.constant0._Z17hadamard_kernel_dPdS_S_i:
	.zero		924


//--------------------- SYMBOLS --------------------------

	.type		.nv.reservedSmem.offset0,@object
	.size		.nv.reservedSmem.offset0,0x4
